//
// Generated by NVIDIA NVVM Compiler
//
// Compiler Build ID: CL-36424714
// Cuda compilation tools, release 13.0, V13.0.88
// Based on NVVM 20.0.0
//

.version 9.0
.target sm_100
.address_size 64

	// .globl	_Z12print_indexsv
.extern .func  (.param .b32 func_retval0) vprintf
(
	.param .b64 vprintf_param_0,
	.param .b64 vprintf_param_1
)
;
.global .align 1 .b8 $str[192] = {116, 104, 114, 101, 97, 100, 73, 100, 120, 46, 120, 58, 32, 37, 100, 44, 32, 116, 104, 114, 101, 97, 100, 73, 100, 120, 46, 121, 58, 32, 37, 100, 44, 32, 116, 104, 114, 101, 97, 100, 73, 100, 120, 46, 122, 58, 32, 37, 100, 44, 32, 98, 108, 111, 99, 107, 73, 100, 120, 46, 120, 58, 32, 37, 100, 44, 32, 98, 108, 111, 99, 107, 73, 100, 120, 46, 121, 58, 32, 37, 100, 44, 32, 98, 108, 111, 99, 107, 73, 100, 120, 46, 122, 58, 32, 37, 100, 44, 32, 98, 108, 111, 99, 107, 68, 105, 109, 46, 120, 58, 32, 37, 100, 44, 32, 98, 108, 111, 99, 107, 68, 105, 109, 46, 121, 58, 32, 37, 100, 44, 32, 98, 108, 111, 99, 107, 68, 105, 109, 46, 122, 58, 32, 37, 100, 44, 32, 103, 114, 105, 100, 68, 105, 109, 46, 120, 58, 32, 37, 100, 44, 32, 103, 114, 105, 100, 68, 105, 109, 46, 121, 58, 32, 37, 100, 44, 32, 103, 114, 105, 100, 68, 105, 109, 46, 122, 58, 32, 37, 100, 10};

.visible .entry _Z12print_indexsv()
{
	.local .align 16 .b8 	__local_depot0[48];
	.reg .b64 	%SP;
	.reg .b64 	%SPL;
	.reg .b32 	%r<15>;
	.reg .b64 	%rd<5>;

	mov.u64 	%SPL, __local_depot0;
	cvta.local.u64 	%SP, %SPL;
	add.u64 	%rd1, %SP, 0;
	add.u64 	%rd2, %SPL, 0;
	mov.u32 	%r1, %tid.x;
	mov.u32 	%r2, %tid.y;
	mov.u32 	%r3, %tid.z;
	mov.u32 	%r4, %ctaid.x;
	mov.u32 	%r5, %ctaid.y;
	mov.u32 	%r6, %ctaid.z;
	mov.u32 	%r7, %ntid.x;
	mov.u32 	%r8, %ntid.y;
	mov.u32 	%r9, %ntid.z;
	mov.u32 	%r10, %nctaid.x;
	mov.u32 	%r11, %nctaid.y;
	mov.u32 	%r12, %nctaid.z;
	st.local.v4.u32 	[%rd2], {%r1, %r2, %r3, %r4};
	st.local.v4.u32 	[%rd2+16], {%r5, %r6, %r7, %r8};
	st.local.v4.u32 	[%rd2+32], {%r9, %r10, %r11, %r12};
	mov.u64 	%rd3, $str;
	cvta.global.u64 	%rd4, %rd3;
	{ // callseq 0, 0
	.param .b64 param0;
	st.param.b64 	[param0], %rd4;
	.param .b64 param1;
	st.param.b64 	[param1], %rd1;
	.param .b32 retval0;
	call.uni (retval0), 
	vprintf, 
	(
	param0, 
	param1
	);
	ld.param.b32 	%r13, [retval0];
	} // callseq 0
	ret;

}


// ===== COMPILED SASS (sm_100) =====

	.target	sm_100

	.elftype	@"ET_EXEC"


//--------------------- .note.nv.tkinfo           --------------------------
	.section	.note.nv.tkinfo,"",@"SHT_NOTE"
	.sectionflags	@"SHF_NOTE_NV_TKINFO"
	.tkinfo
        /*0018*/ 	.word	0x00000002
        /*0030*/ 	.string	""
        /*0030*/ 	.string	"ptxas"
        /*0030*/ 	.string	"Cuda compilation tools, release 13.0, V13.0.88"
        /*0030*/ 	.string	"Build cuda_13.0.r13.0/compiler.36424714_0"
        /*0030*/ 	.string	"-arch sm_100 -m 64 "



//--------------------- .note.nv.cuinfo           --------------------------
	.section	.note.nv.cuinfo,"",@"SHT_NOTE"
	.sectionflags	@"SHF_NOTE_NV_CUINFO"
        /*0018*/ 	.short	0x0002
        /*001a*/ 	.short	0x0064
        /*001c*/ 	.short	0x0082
	.zero		2


//--------------------- .nv.info                  --------------------------
	.section	.nv.info,"",@"SHT_CUDA_INFO"
	.align	4


	//----- nvinfo : EIATTR_REGCOUNT
	.align		4
        /*0000*/ 	.byte	0x04, 0x2f
        /*0002*/ 	.short	(.L_2 - .L_1)
	.align		4
.L_1:
        /*0004*/ 	.word	index@(_Z12print_indexsv)
        /*0008*/ 	.word	0x00000018


	//----- nvinfo : EIATTR_FRAME_SIZE
	.align		4
.L_2:
        /*000c*/ 	.byte	0x04, 0x11
        /*000e*/ 	.short	(.L_4 - .L_3)
	.align		4
.L_3:
        /*0010*/ 	.word	index@(_Z12print_indexsv)
        /*0014*/ 	.word	0x00000030


	//----- nvinfo : EIATTR_MIN_STACK_SIZE
	.align		4
.L_4:
        /*0018*/ 	.byte	0x04, 0x12
        /*001a*/ 	.short	(.L_6 - .L_5)
	.align		4
.L_5:
        /*001c*/ 	.word	index@(_Z12print_indexsv)
        /*0020*/ 	.word	0x00000030
.L_6:


//--------------------- .nv.compat                --------------------------
	.section	.nv.compat,"",@"SHT_CUDA_COMPAT_INFO"
	.align	4
        /*0000*/ 	.byte	0x02, 0x09, 0x00, 0x00, 0x02, 0x02, 0x01, 0x00, 0x02, 0x05, 0x05, 0x00, 0x03, 0x07, 0x01, 0x01
        /*0010*/ 	.byte	0x02, 0x03, 0x00, 0x00, 0x02, 0x06, 0x01, 0x00, 0x04, 0x0b, 0x08, 0x00, 0x09, 0x00, 0x00, 0x00
        /*0020*/ 	.byte	0x00, 0x00, 0x00, 0x00


//--------------------- .nv.info._Z12print_indexsv --------------------------
	.section	.nv.info._Z12print_indexsv,"",@"SHT_CUDA_INFO"
	.sectionflags	@""
	.align	4


	//----- nvinfo : EIATTR_CUDA_API_VERSION
	.align		4
        /*0000*/ 	.byte	0x04, 0x37
        /*0002*/ 	.short	(.L_8 - .L_7)
.L_7:
        /*0004*/ 	.word	0x00000082


	//----- nvinfo : EIATTR_SPARSE_MMA_MASK
	.align		4
.L_8:
        /*0008*/ 	.byte	0x03, 0x50
        /*000a*/ 	.short	0x0000


	//----- nvinfo : EIATTR_MAXREG_COUNT
	.align		4
        /*000c*/ 	.byte	0x03, 0x1b
        /*000e*/ 	.short	0x00ff


	//----- nvinfo : EIATTR_EXTERNS
	.align		4
        /*0010*/ 	.byte	0x04, 0x0f
        /*0012*/ 	.short	(.L_10 - .L_9)


	//   ....[0]....
	.align		4
.L_9:
        /*0014*/ 	.word	index@(vprintf)


	//----- nvinfo : EIATTR_MERCURY_ISA_VERSION
	.align		4
.L_10:
        /*0018*/ 	.byte	0x03, 0x5f
        /*001a*/ 	.short	0x0101


	//----- nvinfo : EIATTR_VRC_CTA_INIT_COUNT
	.align		4
        /*001c*/ 	.byte	0x02, 0x4a
	.zero		1
	.zero		1


	//----- nvinfo : EIATTR_SYSCALL_OFFSETS
	.align		4
        /*0020*/ 	.byte	0x04, 0x46
        /*0022*/ 	.short	(.L_12 - .L_11)


	//   ....[0]....
.L_11:
        /*0024*/ 	.word	0x000001b0


	//----- nvinfo : EIATTR_EXIT_INSTR_OFFSETS
	.align		4
.L_12:
        /*0028*/ 	.byte	0x04, 0x1c
        /*002a*/ 	.short	(.L_14 - .L_13)


	//   ....[0]....
.L_13:
        /*002c*/ 	.word	0x000001c0


	//----- nvinfo : EIATTR_SW_WAR
	.align		4
.L_14:
        /*0030*/ 	.byte	0x04, 0x36
        /*0032*/ 	.short	(.L_16 - .L_15)
.L_15:
        /*0034*/ 	.word	0x00000008
.L_16:


//--------------------- .nv.callgraph             --------------------------
	.section	.nv.callgraph,"",@"SHT_CUDA_CALLGRAPH"
	.align	4
	.sectionentsize	8
	.align		4
        /*0000*/ 	.word	0x00000000
	.align		4
        /*0004*/ 	.word	0xffffffff
	.align		4
        /*0008*/ 	.word	index@(_Z12print_indexsv)
	.align		4
        /*000c*/ 	.word	index@(vprintf)
	.align		4
        /*0010*/ 	.word	0x00000000
	.align		4
        /*0014*/ 	.word	0xfffffffe
	.align		4
        /*0018*/ 	.word	0x00000000
	.align		4
        /*001c*/ 	.word	0xfffffffd
	.align		4
        /*0020*/ 	.word	0x00000000
	.align		4
        /*0024*/ 	.word	0xfffffffc


//--------------------- .nv.constant4             --------------------------
	.section	.nv.constant4,"a",@progbits
	.align	8
	.align		8
.nv.constant4:
        /*0000*/ 	.dword	vprintf
	.align		8
        /*0008*/ 	.dword	$str


//--------------------- .text._Z12print_indexsv   --------------------------
	.section	.text._Z12print_indexsv,"ax",@progbits
	.align	128
        .global         _Z12print_indexsv
        .type           _Z12print_indexsv,@function
        .size           _Z12print_indexsv,(.L_x_2 - _Z12print_indexsv)
        .other          _Z12print_indexsv,@"STO_CUDA_ENTRY STV_DEFAULT"
_Z12print_indexsv:
.text._Z12print_indexsv:
[----:B------:R-:W0:Y:S01]  /*0000*/  LDC R1, c[0x0][0x37c] ;  /* 0x0000df00ff017b82 */ /* 0x000e220000000800 */
[----:B------:R-:W1:Y:S01]  /*0010*/  S2R R8, SR_TID.X ;  /* 0x0000000000087919 */ /* 0x000e620000002100 */
[----:B------:R-:W2:Y:S06]  /*0020*/  LDCU UR5, c[0x0][0x2fc] ;  /* 0x00005f80ff0577ac */ /* 0x000eac0008000800 */
[----:B------:R-:W3:Y:S01]  /*0030*/  LDC R14, c[0x0][0x360] ;  /* 0x0000d800ff0e7b82 */ /* 0x000ee20000000800 */
[----:B0-----:R-:W-:Y:S01]  /*0040*/  VIADD R1, R1, 0xffffffd0 ;  /* 0xffffffd001017836 */ /* 0x001fe20000000000 */
[----:B------:R-:W1:Y:S01]  /*0050*/  S2R R9, SR_TID.Y ;  /* 0x0000000000097919 */ /* 0x000e620000002200 */
[----:B------:R-:W-:Y:S01]  /*0060*/  MOV R0, 0x0 ;  /* 0x0000000000007802 */ /* 0x000fe20000000f00 */
[----:B------:R-:W0:Y:S01]  /*0070*/  LDCU UR4, c[0x0][0x2f8] ;  /* 0x00005f00ff0477ac */ /* 0x000e220008000800 */
[----:B------:R-:W1:Y:S03]  /*0080*/  S2R R10, SR_TID.Z ;  /* 0x00000000000a7919 */ /* 0x000e660000002300 */
[----:B------:R-:W3:Y:S01]  /*0090*/  LDC R15, c[0x0][0x364] ;  /* 0x0000d900ff0f7b82 */ /* 0x000ee20000000800 */
[----:B------:R-:W4:Y:S01]  /*00a0*/  LDCU.64 UR6, c[0x4][0x8] ;  /* 0x01000100ff0677ac */ /* 0x000f220008000a00 */
[----:B------:R-:W1:Y:S01]  /*00b0*/  S2R R11, SR_CTAID.X ;  /* 0x00000000000b7919 */ /* 0x000e620000002500 */
[----:B------:R-:W3:Y:S05]  /*00c0*/  S2R R12, SR_CTAID.Y ;  /* 0x00000000000c7919 */ /* 0x000eea0000002600 */
[----:B------:R-:W5:Y:S01]  /*00d0*/  LDC R16, c[0x0][0x368] ;  /* 0x0000da00ff107b82 */ /* 0x000f620000000800 */
[----:B------:R-:W3:Y:S01]  /*00e0*/  S2R R13, SR_CTAID.Z ;  /* 0x00000000000d7919 */ /* 0x000ee20000002700 */
[----:B0-----:R-:W-:-:S06]  /*00f0*/  IADD3 R6, P0, PT, R1, UR4, RZ ;  /* 0x0000000401067c10 */ /* 0x001fcc000ff1e0ff */
[----:B------:R-:W5:Y:S01]  /*0100*/  LDC R17, c[0x0][0x370] ;  /* 0x0000dc00ff117b82 */ /* 0x000f620000000800 */
[----:B----4-:R-:W-:Y:S01]  /*0110*/  IMAD.U32 R4, RZ, RZ, UR6 ;  /* 0x00000006ff047e24 */ /* 0x010fe2000f8e00ff */
[----:B------:R-:W-:Y:S01]  /*0120*/  MOV R5, UR7 ;  /* 0x0000000700057c02 */ /* 0x000fe20008000f00 */
[----:B--2---:R-:W-:-:S05]  /*0130*/  IMAD.X R7, RZ, RZ, UR5, P0 ;  /* 0x00000005ff077e24 */ /* 0x004fca00080e06ff */
[----:B------:R-:W5:Y:S08]  /*0140*/  LDC R18, c[0x0][0x374] ;  /* 0x0000dd00ff127b82 */ /* 0x000f700000000800 */
[----:B------:R-:W5:Y:S01]  /*0150*/  LDC R19, c[0x0][0x378] ;  /* 0x0000de00ff137b82 */ /* 0x000f620000000800 */
[----:B-1----:R0:W-:Y:S07]  /*0160*/  STL.128 [R1], R8 ;  /* 0x0000000801007387 */ /* 0x0021ee0000100c00 */
[----:B------:R0:W1:Y:S01]  /*0170*/  LDC.64 R2, c[0x4][R0] ;  /* 0x0100000000027b82 */ /* 0x0000620000000a00 */
[----:B---3--:R0:W-:Y:S04]  /*0180*/  STL.128 [R1+0x10], R12 ;  /* 0x0000100c01007387 */ /* 0x0081e80000100c00 */
[----:B-----5:R0:W-:Y:S02]  /*0190*/  STL.128 [R1+0x20], R16 ;  /* 0x0000201001007387 */ /* 0x0201e40000100c00 */
[----:B------:R-:W-:-:S07]  /*01a0*/  LEPC R20, `(.L_x_0) ;  /* 0x000000001014794e */ /* 0x000fce0000000000 */
[----:B01----:R-:W-:Y:S05]  /*01b0*/  CALL.ABS.NOINC R2 ;  /* 0x0000000002007343 */ /* 0x003fea0003c00000 */
.L_x_0:
[----:B------:R-:W-:Y:S05]  /*01c0*/  EXIT ;  /* 0x000000000000794d */ /* 0x000fea0003800000 */
.L_x_1:
[----:B------:R-:W-:-:S00]  /*01d0*/  BRA `(.L_x_1) ;  /* 0xfffffffc00fc7947 */ /* 0x000fc0000383ffff */
[----:B------:R-:W-:-:S00]  /*01e0*/  NOP ;  /* 0x0000000000007918 */ /* 0x000fc00000000000 */
        /* <DEDUP_REMOVED lines=9> */
.L_x_2:


//--------------------- .nv.global.init           --------------------------
	.section	.nv.global.init,"aw",@progbits
.nv.global.init:
	.type		$str,@object
	.size		$str,(.L_0 - $str)
$str:
        /*0000*/ 	.byte	0x74, 0x68, 0x72, 0x65, 0x61, 0x64, 0x49, 0x64, 0x78, 0x2e, 0x78, 0x3a, 0x20, 0x25, 0x64, 0x2c
        /* <DEDUP_REMOVED lines=11> */
.L_0:


//--------------------- .nv.shared.reserved.0     --------------------------
	.section	.nv.shared.reserved.0,"aw",@nobits
	.weak		__nv_reservedSMEM_offset_0_alias
	.size		__nv_reservedSMEM_offset_0_alias, 0, 64
	.other		__nv_reservedSMEM_offset_0_alias,@"STO_CUDA_RESERVED_SHARED STV_DEFAULT"
__nv_reservedSMEM_offset_0_alias:
	.zero		0
	.zero		64


//--------------------- .nv.constant0._Z12print_indexsv --------------------------
	.section	.nv.constant0._Z12print_indexsv,"a",@progbits
	.sectionflags	@""
	.align	4
.nv.constant0._Z12print_indexsv:
	.zero		896


//--------------------- SYMBOLS --------------------------

	.type		.nv.reservedSmem.offset0,@object
	.size		.nv.reservedSmem.offset0,0x4
	.type		vprintf,@function
